//
// Generated by NVIDIA NVVM Compiler
//
// Compiler Build ID: CL-36424714
// Cuda compilation tools, release 13.0, V13.0.88
// Based on NVVM 20.0.0
//

.version 9.0
.target sm_100
.address_size 64

	// .globl	_Z24vectorDotProduct_partialPKfS0_Pfi
// _ZZ24vectorDotProduct_partialPKfS0_PfiE5cache has been demoted

.visible .entry _Z24vectorDotProduct_partialPKfS0_Pfi(
	.param .u64 .ptr .align 1 _Z24vectorDotProduct_partialPKfS0_Pfi_param_0,
	.param .u64 .ptr .align 1 _Z24vectorDotProduct_partialPKfS0_Pfi_param_1,
	.param .u64 .ptr .align 1 _Z24vectorDotProduct_partialPKfS0_Pfi_param_2,
	.param .u32 _Z24vectorDotProduct_partialPKfS0_Pfi_param_3
)
{
	.reg .pred 	%p<6>;
	.reg .b32 	%r<14>;
	.reg .b32 	%f<11>;
	.reg .b64 	%rd<12>;
	// demoted variable
	.shared .align 4 .b8 _ZZ24vectorDotProduct_partialPKfS0_PfiE5cache[4096];
	ld.param.u64 	%rd1, [_Z24vectorDotProduct_partialPKfS0_Pfi_param_0];
	ld.param.u64 	%rd2, [_Z24vectorDotProduct_partialPKfS0_Pfi_param_1];
	ld.param.u64 	%rd3, [_Z24vectorDotProduct_partialPKfS0_Pfi_param_2];
	ld.param.u32 	%r8, [_Z24vectorDotProduct_partialPKfS0_Pfi_param_3];
	mov.u32 	%r1, %ctaid.x;
	mov.u32 	%r13, %ntid.x;
	mov.u32 	%r3, %tid.x;
	mad.lo.s32 	%r4, %r1, %r13, %r3;
	setp.ge.s32 	%p1, %r4, %r8;
	mov.f32 	%f10, 0f00000000;
	@%p1 bra 	$L__BB0_2;
	cvta.to.global.u64 	%rd4, %rd1;
	cvta.to.global.u64 	%rd5, %rd2;
	mul.wide.s32 	%rd6, %r4, 4;
	add.s64 	%rd7, %rd4, %rd6;
	ld.global.f32 	%f4, [%rd7];
	add.s64 	%rd8, %rd5, %rd6;
	ld.global.f32 	%f5, [%rd8];
	mul.f32 	%f10, %f4, %f5;
$L__BB0_2:
	shl.b32 	%r9, %r3, 2;
	mov.u32 	%r10, _ZZ24vectorDotProduct_partialPKfS0_PfiE5cache;
	add.s32 	%r5, %r10, %r9;
	st.shared.f32 	[%r5], %f10;
	bar.sync 	0;
	setp.lt.u32 	%p2, %r13, 2;
	@%p2 bra 	$L__BB0_6;
$L__BB0_3:
	shr.u32 	%r7, %r13, 1;
	setp.ge.u32 	%p3, %r3, %r7;
	@%p3 bra 	$L__BB0_5;
	shl.b32 	%r11, %r7, 2;
	add.s32 	%r12, %r5, %r11;
	ld.shared.f32 	%f6, [%r12];
	ld.shared.f32 	%f7, [%r5];
	add.f32 	%f8, %f6, %f7;
	st.shared.f32 	[%r5], %f8;
$L__BB0_5:
	bar.sync 	0;
	setp.gt.u32 	%p4, %r13, 3;
	mov.u32 	%r13, %r7;
	@%p4 bra 	$L__BB0_3;
$L__BB0_6:
	setp.ne.s32 	%p5, %r3, 0;
	@%p5 bra 	$L__BB0_8;
	ld.shared.f32 	%f9, [_ZZ24vectorDotProduct_partialPKfS0_PfiE5cache];
	cvta.to.global.u64 	%rd9, %rd3;
	mul.wide.u32 	%rd10, %r1, 4;
	add.s64 	%rd11, %rd9, %rd10;
	st.global.f32 	[%rd11], %f9;
$L__BB0_8:
	ret;

}


// ===== COMPILED SASS (sm_100) =====

	.target	sm_100

	.elftype	@"ET_EXEC"


//--------------------- .note.nv.tkinfo           --------------------------
	.section	.note.nv.tkinfo,"",@"SHT_NOTE"
	.sectionflags	@"SHF_NOTE_NV_TKINFO"
	.tkinfo
        /*0018*/ 	.word	0x00000002
        /*0030*/ 	.string	""
        /*0030*/ 	.string	"ptxas"
        /*0030*/ 	.string	"Cuda compilation tools, release 13.0, V13.0.88"
        /*0030*/ 	.string	"Build cuda_13.0.r13.0/compiler.36424714_0"
        /*0030*/ 	.string	"-arch sm_100 -m 64 "



//--------------------- .note.nv.cuinfo           --------------------------
	.section	.note.nv.cuinfo,"",@"SHT_NOTE"
	.sectionflags	@"SHF_NOTE_NV_CUINFO"
        /*0018*/ 	.short	0x0002
        /*001a*/ 	.short	0x0064
        /*001c*/ 	.short	0x0082
	.zero		2


//--------------------- .nv.info                  --------------------------
	.section	.nv.info,"",@"SHT_CUDA_INFO"
	.align	4


	//----- nvinfo : EIATTR_REGCOUNT
	.align		4
        /*0000*/ 	.byte	0x04, 0x2f
        /*0002*/ 	.short	(.L_1 - .L_0)
	.align		4
.L_0:
        /*0004*/ 	.word	index@(_Z24vectorDotProduct_partialPKfS0_Pfi)
        /*0008*/ 	.word	0x0000000c


	//----- nvinfo : EIATTR_FRAME_SIZE
	.align		4
.L_1:
        /*000c*/ 	.byte	0x04, 0x11
        /*000e*/ 	.short	(.L_3 - .L_2)
	.align		4
.L_2:
        /*0010*/ 	.word	index@(_Z24vectorDotProduct_partialPKfS0_Pfi)
        /*0014*/ 	.word	0x00000000


	//----- nvinfo : EIATTR_MIN_STACK_SIZE
	.align		4
.L_3:
        /*0018*/ 	.byte	0x04, 0x12
        /*001a*/ 	.short	(.L_5 - .L_4)
	.align		4
.L_4:
        /*001c*/ 	.word	index@(_Z24vectorDotProduct_partialPKfS0_Pfi)
        /*0020*/ 	.word	0x00000000
.L_5:


//--------------------- .nv.compat                --------------------------
	.section	.nv.compat,"",@"SHT_CUDA_COMPAT_INFO"
	.align	4
        /*0000*/ 	.byte	0x02, 0x09, 0x00, 0x00, 0x02, 0x02, 0x01, 0x00, 0x02, 0x05, 0x05, 0x00, 0x03, 0x07, 0x01, 0x01
        /*0010*/ 	.byte	0x02, 0x03, 0x00, 0x00, 0x02, 0x06, 0x01, 0x00, 0x04, 0x0b, 0x08, 0x00, 0x09, 0x00, 0x00, 0x00
        /*0020*/ 	.byte	0x00, 0x00, 0x00, 0x00


//--------------------- .nv.info._Z24vectorDotProduct_partialPKfS0_Pfi --------------------------
	.section	.nv.info._Z24vectorDotProduct_partialPKfS0_Pfi,"",@"SHT_CUDA_INFO"
	.sectionflags	@""
	.align	4


	//----- nvinfo : EIATTR_CUDA_API_VERSION
	.align		4
        /*0000*/ 	.byte	0x04, 0x37
        /*0002*/ 	.short	(.L_7 - .L_6)
.L_6:
        /*0004*/ 	.word	0x00000082


	//----- nvinfo : EIATTR_KPARAM_INFO
	.align		4
.L_7:
        /*0008*/ 	.byte	0x04, 0x17
        /*000a*/ 	.short	(.L_9 - .L_8)
.L_8:
        /*000c*/ 	.word	0x00000000
        /*0010*/ 	.short	0x0003
        /*0012*/ 	.short	0x0018
        /*0014*/ 	.byte	0x00, 0xf0, 0x11, 0x00


	//----- nvinfo : EIATTR_KPARAM_INFO
	.align		4
.L_9:
        /*0018*/ 	.byte	0x04, 0x17
        /*001a*/ 	.short	(.L_11 - .L_10)
.L_10:
        /*001c*/ 	.word	0x00000000
        /*0020*/ 	.short	0x0002
        /*0022*/ 	.short	0x0010
        /*0024*/ 	.byte	0x00, 0xf5, 0x21, 0x00


	//----- nvinfo : EIATTR_KPARAM_INFO
	.align		4
.L_11:
        /*0028*/ 	.byte	0x04, 0x17
        /*002a*/ 	.short	(.L_13 - .L_12)
.L_12:
        /*002c*/ 	.word	0x00000000
        /*0030*/ 	.short	0x0001
        /*0032*/ 	.short	0x0008
        /*0034*/ 	.byte	0x00, 0xf5, 0x21, 0x00


	//----- nvinfo : EIATTR_KPARAM_INFO
	.align		4
.L_13:
        /*0038*/ 	.byte	0x04, 0x17
        /*003a*/ 	.short	(.L_15 - .L_14)
.L_14:
        /*003c*/ 	.word	0x00000000
        /*0040*/ 	.short	0x0000
        /*0042*/ 	.short	0x0000
        /*0044*/ 	.byte	0x00, 0xf5, 0x21, 0x00


	//----- nvinfo : EIATTR_SPARSE_MMA_MASK
	.align		4
.L_15:
        /*0048*/ 	.byte	0x03, 0x50
        /*004a*/ 	.short	0x0000


	//----- nvinfo : EIATTR_MAXREG_COUNT
	.align		4
        /*004c*/ 	.byte	0x03, 0x1b
        /*004e*/ 	.short	0x00ff


	//----- nvinfo : EIATTR_NUM_BARRIERS
	.align		4
        /*0050*/ 	.byte	0x02, 0x4c
        /*0052*/ 	.byte	0x01
	.zero		1


	//----- nvinfo : EIATTR_MERCURY_ISA_VERSION
	.align		4
        /*0054*/ 	.byte	0x03, 0x5f
        /*0056*/ 	.short	0x0101


	//----- nvinfo : EIATTR_VRC_CTA_INIT_COUNT
	.align		4
        /*0058*/ 	.byte	0x02, 0x4a
	.zero		1
	.zero		1


	//----- nvinfo : EIATTR_EXIT_INSTR_OFFSETS
	.align		4
        /*005c*/ 	.byte	0x04, 0x1c
        /*005e*/ 	.short	(.L_17 - .L_16)


	//   ....[0]....
.L_16:
        /*0060*/ 	.word	0x00000250


	//   ....[1]....
        /*0064*/ 	.word	0x000002d0


	//----- nvinfo : EIATTR_CBANK_PARAM_SIZE
	.align		4
.L_17:
        /*0068*/ 	.byte	0x03, 0x19
        /*006a*/ 	.short	0x001c


	//----- nvinfo : EIATTR_PARAM_CBANK
	.align		4
        /*006c*/ 	.byte	0x04, 0x0a
        /*006e*/ 	.short	(.L_19 - .L_18)
	.align		4
.L_18:
        /*0070*/ 	.word	index@(.nv.constant0._Z24vectorDotProduct_partialPKfS0_Pfi)
        /*0074*/ 	.short	0x0380
        /*0076*/ 	.short	0x001c


	//----- nvinfo : EIATTR_SW_WAR
	.align		4
.L_19:
        /*0078*/ 	.byte	0x04, 0x36
        /*007a*/ 	.short	(.L_21 - .L_20)
.L_20:
        /*007c*/ 	.word	0x00000008
.L_21:


//--------------------- .nv.callgraph             --------------------------
	.section	.nv.callgraph,"",@"SHT_CUDA_CALLGRAPH"
	.align	4
	.sectionentsize	8
	.align		4
        /*0000*/ 	.word	0x00000000
	.align		4
        /*0004*/ 	.word	0xffffffff
	.align		4
        /*0008*/ 	.word	0x00000000
	.align		4
        /*000c*/ 	.word	0xfffffffe
	.align		4
        /*0010*/ 	.word	0x00000000
	.align		4
        /*0014*/ 	.word	0xfffffffd
	.align		4
        /*0018*/ 	.word	0x00000000
	.align		4
        /*001c*/ 	.word	0xfffffffc


//--------------------- .text._Z24vectorDotProduct_partialPKfS0_Pfi --------------------------
	.section	.text._Z24vectorDotProduct_partialPKfS0_Pfi,"ax",@progbits
	.align	128
        .global         _Z24vectorDotProduct_partialPKfS0_Pfi
        .type           _Z24vectorDotProduct_partialPKfS0_Pfi,@function
        .size           _Z24vectorDotProduct_partialPKfS0_Pfi,(.L_x_3 - _Z24vectorDotProduct_partialPKfS0_Pfi)
        .other          _Z24vectorDotProduct_partialPKfS0_Pfi,@"STO_CUDA_ENTRY STV_DEFAULT"
_Z24vectorDotProduct_partialPKfS0_Pfi:
.text._Z24vectorDotProduct_partialPKfS0_Pfi:
[----:B------:R-:W-:Y:S01]  /*0000*/  LDC R1, c[0x0][0x37c] ;  /* 0x0000df00ff017b82 */ /* 0x000fe20000000800 */
[----:B------:R-:W0:Y:S01]  /*0010*/  S2R R9, SR_CTAID.X ;  /* 0x0000000000097919 */ /* 0x000e220000002500 */
[----:B------:R-:W0:Y:S06]  /*0020*/  LDCU UR8, c[0x0][0x360] ;  /* 0x00006c00ff0877ac */ /* 0x000e2c0008000800 */
[----:B------:R-:W1:Y:S01]  /*0030*/  LDC.64 R2, c[0x0][0x380] ;  /* 0x0000e000ff027b82 */ /* 0x000e620000000a00 */
[----:B------:R-:W0:Y:S01]  /*0040*/  S2R R8, SR_TID.X ;  /* 0x0000000000087919 */ /* 0x000e220000002100 */
[----:B------:R-:W2:Y:S01]  /*0050*/  LDCU UR4, c[0x0][0x398] ;  /* 0x00007300ff0477ac */ /* 0x000ea20008000800 */
[----:B------:R-:W3:Y:S05]  /*0060*/  LDCU.64 UR6, c[0x0][0x358] ;  /* 0x00006b00ff0677ac */ /* 0x000eea0008000a00 */
[----:B------:R-:W4:Y:S01]  /*0070*/  LDC.64 R4, c[0x0][0x388] ;  /* 0x0000e200ff047b82 */ /* 0x000f220000000a00 */
[----:B0-----:R-:W-:-:S05]  /*0080*/  IMAD R7, R9, UR8, R8 ;  /* 0x0000000809077c24 */ /* 0x001fca000f8e0208 */
[----:B--2---:R-:W-:-:S13]  /*0090*/  ISETP.GE.AND P1, PT, R7, UR4, PT ;  /* 0x0000000407007c0c */ /* 0x004fda000bf26270 */
[----:B-1----:R-:W-:-:S04]  /*00a0*/  @!P1 IMAD.WIDE R2, R7, 0x4, R2 ;  /* 0x0000000407029825 */ /* 0x002fc800078e0202 */
[----:B----4-:R-:W-:Y:S02]  /*00b0*/  @!P1 IMAD.WIDE R4, R7, 0x4, R4 ;  /* 0x0000000407049825 */ /* 0x010fe400078e0204 */
[----:B---3--:R-:W2:Y:S04]  /*00c0*/  @!P1 LDG.E R2, desc[UR6][R2.64] ;  /* 0x0000000602029981 */ /* 0x008ea8000c1e1900 */
[----:B------:R-:W2:Y:S01]  /*00d0*/  @!P1 LDG.E R5, desc[UR6][R4.64] ;  /* 0x0000000604059981 */ /* 0x000ea2000c1e1900 */
[----:B------:R-:W0:Y:S01]  /*00e0*/  S2UR UR5, SR_CgaCtaId ;  /* 0x00000000000579c3 */ /* 0x000e220000008800 */
[----:B------:R-:W-:Y:S01]  /*00f0*/  IMAD.U32 R0, RZ, RZ, UR8 ;  /* 0x00000008ff007e24 */ /* 0x000fe2000f8e00ff */
[----:B------:R-:W-:Y:S01]  /*0100*/  UMOV UR4, 0x400 ;  /* 0x0000040000047882 */ /* 0x000fe20000000000 */
[----:B------:R-:W-:-:S03]  /*0110*/  IMAD.MOV.U32 R6, RZ, RZ, RZ ;  /* 0x000000ffff067224 */ /* 0x000fc600078e00ff */
[----:B------:R-:W-:Y:S01]  /*0120*/  ISETP.GE.U32.AND P0, PT, R0, 0x2, PT ;  /* 0x000000020000780c */ /* 0x000fe20003f06070 */
[----:B0-----:R-:W-:-:S06]  /*0130*/  ULEA UR4, UR5, UR4, 0x18 ;  /* 0x0000000405047291 */ /* 0x001fcc000f8ec0ff */
[----:B------:R-:W-:Y:S01]  /*0140*/  LEA R7, R8, UR4, 0x2 ;  /* 0x0000000408077c11 */ /* 0x000fe2000f8e10ff */
[----:B--2---:R-:W-:Y:S01]  /*0150*/  @!P1 FMUL R6, R2, R5 ;  /* 0x0000000502069220 */ /* 0x004fe20000400000 */
[----:B------:R-:W-:-:S04]  /*0160*/  ISETP.NE.AND P1, PT, R8, RZ, PT ;  /* 0x000000ff0800720c */ /* 0x000fc80003f25270 */
[----:B------:R0:W-:Y:S01]  /*0170*/  STS [R7], R6 ;  /* 0x0000000607007388 */ /* 0x0001e20000000800 */
[----:B------:R-:W-:Y:S06]  /*0180*/  BAR.SYNC.DEFER_BLOCKING 0x0 ;  /* 0x0000000000007b1d */ /* 0x000fec0000010000 */
[----:B------:R-:W-:Y:S05]  /*0190*/  @!P0 BRA `(.L_x_0) ;  /* 0x00000000002c8947 */ /* 0x000fea0003800000 */
.L_x_1:
[----:B------:R-:W-:-:S04]  /*01a0*/  SHF.R.U32.HI R5, RZ, 0x1, R0 ;  /* 0x00000001ff057819 */ /* 0x000fc80000011600 */
[----:B------:R-:W-:-:S13]  /*01b0*/  ISETP.GE.U32.AND P0, PT, R8, R5, PT ;  /* 0x000000050800720c */ /* 0x000fda0003f06070 */
[----:B------:R-:W-:Y:S01]  /*01c0*/  @!P0 LEA R2, R5, R7, 0x2 ;  /* 0x0000000705028211 */ /* 0x000fe200078e10ff */
[----:B------:R-:W-:Y:S05]  /*01d0*/  @!P0 LDS R3, [R7] ;  /* 0x0000000007038984 */ /* 0x000fea0000000800 */
[----:B------:R-:W1:Y:S02]  /*01e0*/  @!P0 LDS R2, [R2] ;  /* 0x0000000002028984 */ /* 0x000e640000000800 */
[----:B-1----:R-:W-:-:S05]  /*01f0*/  @!P0 FADD R4, R2, R3 ;  /* 0x0000000302048221 */ /* 0x002fca0000000000 */
[----:B------:R1:W-:Y:S01]  /*0200*/  @!P0 STS [R7], R4 ;  /* 0x0000000407008388 */ /* 0x0003e20000000800 */
[----:B------:R-:W-:Y:S01]  /*0210*/  BAR.SYNC.DEFER_BLOCKING 0x0 ;  /* 0x0000000000007b1d */ /* 0x000fe20000010000 */
[----:B------:R-:W-:Y:S02]  /*0220*/  ISETP.GT.U32.AND P0, PT, R0, 0x3, PT ;  /* 0x000000030000780c */ /* 0x000fe40003f04070 */
[----:B------:R-:W-:-:S11]  /*0230*/  MOV R0, R5 ;  /* 0x0000000500007202 */ /* 0x000fd60000000f00 */
[----:B-1----:R-:W-:Y:S05]  /*0240*/  @P0 BRA `(.L_x_1) ;  /* 0xfffffffc00d40947 */ /* 0x002fea000383ffff */
.L_x_0:
[----:B------:R-:W-:Y:S05]  /*0250*/  @P1 EXIT ;  /* 0x000000000000194d */ /* 0x000fea0003800000 */
[----:B------:R-:W1:Y:S01]  /*0260*/  S2UR UR5, SR_CgaCtaId ;  /* 0x00000000000579c3 */ /* 0x000e620000008800 */
[----:B------:R-:W-:-:S07]  /*0270*/  UMOV UR4, 0x400 ;  /* 0x0000040000047882 */ /* 0x000fce0000000000 */
[----:B------:R-:W2:Y:S01]  /*0280*/  LDC.64 R2, c[0x0][0x390] ;  /* 0x0000e400ff027b82 */ /* 0x000ea20000000a00 */
[----:B-1----:R-:W-:Y:S01]  /*0290*/  ULEA UR4, UR5, UR4, 0x18 ;  /* 0x0000000405047291 */ /* 0x002fe2000f8ec0ff */
[----:B--2---:R-:W-:-:S08]  /*02a0*/  IMAD.WIDE.U32 R2, R9, 0x4, R2 ;  /* 0x0000000409027825 */ /* 0x004fd000078e0002 */
[----:B------:R-:W1:Y:S04]  /*02b0*/  LDS R5, [UR4] ;  /* 0x00000004ff057984 */ /* 0x000e680008000800 */
[----:B-1----:R-:W-:Y:S01]  /*02c0*/  STG.E desc[UR6][R2.64], R5 ;  /* 0x0000000502007986 */ /* 0x002fe2000c101906 */
[----:B------:R-:W-:Y:S05]  /*02d0*/  EXIT ;  /* 0x000000000000794d */ /* 0x000fea0003800000 */
.L_x_2:
[----:B------:R-:W-:-:S00]  /*02e0*/  BRA `(.L_x_2) ;  /* 0xfffffffc00fc7947 */ /* 0x000fc0000383ffff */
[----:B------:R-:W-:-:S00]  /*02f0*/  NOP ;  /* 0x0000000000007918 */ /* 0x000fc00000000000 */
        /* <DEDUP_REMOVED lines=8> */
.L_x_3:


//--------------------- .nv.shared._Z24vectorDotProduct_partialPKfS0_Pfi --------------------------
	.section	.nv.shared._Z24vectorDotProduct_partialPKfS0_Pfi,"aw",@nobits
	.sectionflags	@""
	.align	4
.nv.shared._Z24vectorDotProduct_partialPKfS0_Pfi:
	.zero		5120


//--------------------- .nv.shared.reserved.0     --------------------------
	.section	.nv.shared.reserved.0,"aw",@nobits
	.weak		__nv_reservedSMEM_offset_0_alias
	.size		__nv_reservedSMEM_offset_0_alias, 0, 64
	.other		__nv_reservedSMEM_offset_0_alias,@"STO_CUDA_RESERVED_SHARED STV_DEFAULT"
__nv_reservedSMEM_offset_0_alias:
	.zero		0
	.zero		64


//--------------------- .nv.constant0._Z24vectorDotProduct_partialPKfS0_Pfi --------------------------
	.section	.nv.constant0._Z24vectorDotProduct_partialPKfS0_Pfi,"a",@progbits
	.sectionflags	@""
	.align	4
.nv.constant0._Z24vectorDotProduct_partialPKfS0_Pfi:
	.zero		924


//--------------------- SYMBOLS --------------------------

	.type		.nv.reservedSmem.offset0,@object
	.size		.nv.reservedSmem.offset0,0x4
	.type		.nv.reservedSmem.cap,@object
	.size		.nv.reservedSmem.cap,0x4
